//
// Generated by NVIDIA NVVM Compiler
//
// Compiler Build ID: CL-36424714
// Cuda compilation tools, release 13.0, V13.0.88
// Based on NVVM 20.0.0
//

.version 9.0
.target sm_100
.address_size 64

	// .globl	_Z10mandelbrotPc

.visible .entry _Z10mandelbrotPc(
	.param .u64 .ptr .align 1 _Z10mandelbrotPc_param_0
)
{
	.reg .pred 	%p<39>;
	.reg .b16 	%rs<7>;
	.reg .b32 	%r<10>;
	.reg .b32 	%f<342>;
	.reg .b64 	%rd<5>;

	ld.param.u64 	%rd1, [_Z10mandelbrotPc_param_0];
	mov.u32 	%r4, %tid.x;
	mov.u32 	%r5, %ctaid.x;
	mov.u32 	%r6, %ntid.x;
	mad.lo.s32 	%r1, %r5, %r6, %r4;
	mov.u32 	%r7, %tid.y;
	mov.u32 	%r8, %ctaid.y;
	mov.u32 	%r9, %ntid.y;
	mad.lo.s32 	%r2, %r8, %r9, %r7;
	mad.lo.s32 	%r3, %r2, 2000, %r1;
	setp.gt.s32 	%p1, %r3, 3999999;
	@%p1 bra 	$L__BB0_63;
	cvt.rn.f32.s32 	%f120, %r1;
	add.f32 	%f121, %f120, %f120;
	div.rn.f32 	%f122, %f121, 0f44FA0000;
	add.f32 	%f123, %f122, 0fBF800000;
	add.f32 	%f1, %f123, 0fBF000000;
	cvt.rn.f32.u32 	%f124, %r2;
	add.f32 	%f125, %f124, %f124;
	div.rn.f32 	%f126, %f125, 0f44FA0000;
	add.f32 	%f127, %f126, 0fBF800000;
	max.f32 	%f128, %f1, %f127;
	setp.gt.f32 	%p2, %f128, 0f461C4000;
	mov.f32 	%f286, %f127;
	mov.f32 	%f287, %f1;
	@%p2 bra 	$L__BB0_3;
	mul.f32 	%f129, %f1, %f1;
	mul.f32 	%f130, %f127, %f127;
	sub.f32 	%f131, %f129, %f130;
	add.f32 	%f132, %f1, %f1;
	add.f32 	%f287, %f1, %f131;
	fma.rn.f32 	%f286, %f127, %f132, %f127;
$L__BB0_3:
	max.f32 	%f133, %f287, %f286;
	setp.gt.f32 	%p3, %f133, 0f461C4000;
	@%p3 bra 	$L__BB0_5;
	mul.f32 	%f134, %f287, %f287;
	mul.f32 	%f135, %f286, %f286;
	sub.f32 	%f136, %f134, %f135;
	add.f32 	%f137, %f287, %f287;
	add.f32 	%f287, %f1, %f136;
	fma.rn.f32 	%f286, %f286, %f137, %f127;
$L__BB0_5:
	max.f32 	%f138, %f287, %f286;
	setp.gt.f32 	%p4, %f138, 0f461C4000;
	@%p4 bra 	$L__BB0_7;
	mul.f32 	%f139, %f287, %f287;
	mul.f32 	%f140, %f286, %f286;
	sub.f32 	%f141, %f139, %f140;
	add.f32 	%f142, %f287, %f287;
	add.f32 	%f287, %f1, %f141;
	fma.rn.f32 	%f286, %f286, %f142, %f127;
$L__BB0_7:
	max.f32 	%f143, %f287, %f286;
	setp.gt.f32 	%p5, %f143, 0f461C4000;
	@%p5 bra 	$L__BB0_9;
	mul.f32 	%f144, %f287, %f287;
	mul.f32 	%f145, %f286, %f286;
	sub.f32 	%f146, %f144, %f145;
	add.f32 	%f147, %f287, %f287;
	add.f32 	%f287, %f1, %f146;
	fma.rn.f32 	%f286, %f286, %f147, %f127;
$L__BB0_9:
	max.f32 	%f148, %f287, %f286;
	setp.gt.f32 	%p6, %f148, 0f461C4000;
	@%p6 bra 	$L__BB0_11;
	mul.f32 	%f149, %f287, %f287;
	mul.f32 	%f150, %f286, %f286;
	sub.f32 	%f151, %f149, %f150;
	add.f32 	%f152, %f287, %f287;
	add.f32 	%f287, %f1, %f151;
	fma.rn.f32 	%f286, %f286, %f152, %f127;
$L__BB0_11:
	max.f32 	%f153, %f287, %f286;
	setp.gt.f32 	%p7, %f153, 0f461C4000;
	@%p7 bra 	$L__BB0_13;
	mul.f32 	%f154, %f287, %f287;
	mul.f32 	%f155, %f286, %f286;
	sub.f32 	%f156, %f154, %f155;
	add.f32 	%f157, %f287, %f287;
	add.f32 	%f287, %f1, %f156;
	fma.rn.f32 	%f286, %f286, %f157, %f127;
$L__BB0_13:
	max.f32 	%f158, %f287, %f286;
	setp.gt.f32 	%p8, %f158, 0f461C4000;
	@%p8 bra 	$L__BB0_15;
	mul.f32 	%f159, %f287, %f287;
	mul.f32 	%f160, %f286, %f286;
	sub.f32 	%f161, %f159, %f160;
	add.f32 	%f162, %f287, %f287;
	add.f32 	%f287, %f1, %f161;
	fma.rn.f32 	%f286, %f286, %f162, %f127;
$L__BB0_15:
	max.f32 	%f163, %f287, %f286;
	setp.gt.f32 	%p9, %f163, 0f461C4000;
	@%p9 bra 	$L__BB0_17;
	mul.f32 	%f164, %f287, %f287;
	mul.f32 	%f165, %f286, %f286;
	sub.f32 	%f166, %f164, %f165;
	add.f32 	%f167, %f287, %f287;
	add.f32 	%f287, %f1, %f166;
	fma.rn.f32 	%f286, %f286, %f167, %f127;
$L__BB0_17:
	max.f32 	%f168, %f287, %f286;
	setp.gt.f32 	%p10, %f168, 0f461C4000;
	@%p10 bra 	$L__BB0_19;
	mul.f32 	%f169, %f287, %f287;
	mul.f32 	%f170, %f286, %f286;
	sub.f32 	%f171, %f169, %f170;
	add.f32 	%f172, %f287, %f287;
	add.f32 	%f287, %f1, %f171;
	fma.rn.f32 	%f286, %f286, %f172, %f127;
$L__BB0_19:
	max.f32 	%f173, %f287, %f286;
	setp.gt.f32 	%p11, %f173, 0f461C4000;
	@%p11 bra 	$L__BB0_21;
	mul.f32 	%f174, %f287, %f287;
	mul.f32 	%f175, %f286, %f286;
	sub.f32 	%f176, %f174, %f175;
	add.f32 	%f177, %f287, %f287;
	add.f32 	%f287, %f1, %f176;
	fma.rn.f32 	%f286, %f286, %f177, %f127;
$L__BB0_21:
	max.f32 	%f178, %f287, %f286;
	setp.gt.f32 	%p12, %f178, 0f461C4000;
	@%p12 bra 	$L__BB0_23;
	mul.f32 	%f179, %f287, %f287;
	mul.f32 	%f180, %f286, %f286;
	sub.f32 	%f181, %f179, %f180;
	add.f32 	%f182, %f287, %f287;
	add.f32 	%f287, %f1, %f181;
	fma.rn.f32 	%f286, %f286, %f182, %f127;
$L__BB0_23:
	max.f32 	%f183, %f287, %f286;
	setp.gt.f32 	%p13, %f183, 0f461C4000;
	@%p13 bra 	$L__BB0_25;
	mul.f32 	%f184, %f287, %f287;
	mul.f32 	%f185, %f286, %f286;
	sub.f32 	%f186, %f184, %f185;
	add.f32 	%f187, %f287, %f287;
	add.f32 	%f287, %f1, %f186;
	fma.rn.f32 	%f286, %f286, %f187, %f127;
$L__BB0_25:
	max.f32 	%f188, %f287, %f286;
	setp.gt.f32 	%p14, %f188, 0f461C4000;
	@%p14 bra 	$L__BB0_27;
	mul.f32 	%f189, %f287, %f287;
	mul.f32 	%f190, %f286, %f286;
	sub.f32 	%f191, %f189, %f190;
	add.f32 	%f192, %f287, %f287;
	add.f32 	%f287, %f1, %f191;
	fma.rn.f32 	%f286, %f286, %f192, %f127;
$L__BB0_27:
	max.f32 	%f193, %f287, %f286;
	setp.gt.f32 	%p15, %f193, 0f461C4000;
	@%p15 bra 	$L__BB0_29;
	mul.f32 	%f194, %f287, %f287;
	mul.f32 	%f195, %f286, %f286;
	sub.f32 	%f196, %f194, %f195;
	add.f32 	%f197, %f287, %f287;
	add.f32 	%f287, %f1, %f196;
	fma.rn.f32 	%f286, %f286, %f197, %f127;
$L__BB0_29:
	max.f32 	%f198, %f287, %f286;
	setp.gt.f32 	%p16, %f198, 0f461C4000;
	@%p16 bra 	$L__BB0_31;
	mul.f32 	%f199, %f287, %f287;
	mul.f32 	%f200, %f286, %f286;
	sub.f32 	%f201, %f199, %f200;
	add.f32 	%f202, %f287, %f287;
	add.f32 	%f287, %f1, %f201;
	fma.rn.f32 	%f286, %f286, %f202, %f127;
$L__BB0_31:
	max.f32 	%f203, %f287, %f286;
	setp.gt.f32 	%p17, %f203, 0f461C4000;
	@%p17 bra 	$L__BB0_33;
	mul.f32 	%f204, %f287, %f287;
	mul.f32 	%f205, %f286, %f286;
	sub.f32 	%f206, %f204, %f205;
	add.f32 	%f207, %f287, %f287;
	add.f32 	%f287, %f1, %f206;
	fma.rn.f32 	%f286, %f286, %f207, %f127;
$L__BB0_33:
	max.f32 	%f208, %f287, %f286;
	setp.gt.f32 	%p18, %f208, 0f461C4000;
	@%p18 bra 	$L__BB0_35;
	mul.f32 	%f209, %f287, %f287;
	mul.f32 	%f210, %f286, %f286;
	sub.f32 	%f211, %f209, %f210;
	add.f32 	%f212, %f287, %f287;
	add.f32 	%f287, %f1, %f211;
	fma.rn.f32 	%f286, %f286, %f212, %f127;
$L__BB0_35:
	max.f32 	%f213, %f287, %f286;
	setp.gt.f32 	%p19, %f213, 0f461C4000;
	@%p19 bra 	$L__BB0_37;
	mul.f32 	%f214, %f287, %f287;
	mul.f32 	%f215, %f286, %f286;
	sub.f32 	%f216, %f214, %f215;
	add.f32 	%f217, %f287, %f287;
	add.f32 	%f287, %f1, %f216;
	fma.rn.f32 	%f286, %f286, %f217, %f127;
$L__BB0_37:
	max.f32 	%f218, %f287, %f286;
	setp.gt.f32 	%p20, %f218, 0f461C4000;
	@%p20 bra 	$L__BB0_39;
	mul.f32 	%f219, %f287, %f287;
	mul.f32 	%f220, %f286, %f286;
	sub.f32 	%f221, %f219, %f220;
	add.f32 	%f222, %f287, %f287;
	add.f32 	%f287, %f1, %f221;
	fma.rn.f32 	%f286, %f286, %f222, %f127;
$L__BB0_39:
	max.f32 	%f223, %f287, %f286;
	setp.gt.f32 	%p21, %f223, 0f461C4000;
	@%p21 bra 	$L__BB0_41;
	mul.f32 	%f224, %f287, %f287;
	mul.f32 	%f225, %f286, %f286;
	sub.f32 	%f226, %f224, %f225;
	add.f32 	%f227, %f287, %f287;
	add.f32 	%f287, %f1, %f226;
	fma.rn.f32 	%f286, %f286, %f227, %f127;
$L__BB0_41:
	max.f32 	%f228, %f287, %f286;
	setp.gt.f32 	%p22, %f228, 0f461C4000;
	@%p22 bra 	$L__BB0_43;
	mul.f32 	%f229, %f287, %f287;
	mul.f32 	%f230, %f286, %f286;
	sub.f32 	%f231, %f229, %f230;
	add.f32 	%f232, %f287, %f287;
	add.f32 	%f287, %f1, %f231;
	fma.rn.f32 	%f286, %f286, %f232, %f127;
$L__BB0_43:
	max.f32 	%f233, %f287, %f286;
	setp.gt.f32 	%p23, %f233, 0f461C4000;
	@%p23 bra 	$L__BB0_45;
	mul.f32 	%f234, %f287, %f287;
	mul.f32 	%f235, %f286, %f286;
	sub.f32 	%f236, %f234, %f235;
	add.f32 	%f237, %f287, %f287;
	add.f32 	%f287, %f1, %f236;
	fma.rn.f32 	%f286, %f286, %f237, %f127;
$L__BB0_45:
	max.f32 	%f238, %f287, %f286;
	setp.gt.f32 	%p24, %f238, 0f461C4000;
	@%p24 bra 	$L__BB0_47;
	mul.f32 	%f239, %f287, %f287;
	mul.f32 	%f240, %f286, %f286;
	sub.f32 	%f241, %f239, %f240;
	add.f32 	%f242, %f287, %f287;
	add.f32 	%f287, %f1, %f241;
	fma.rn.f32 	%f286, %f286, %f242, %f127;
$L__BB0_47:
	max.f32 	%f243, %f287, %f286;
	setp.gt.f32 	%p25, %f243, 0f461C4000;
	@%p25 bra 	$L__BB0_49;
	mul.f32 	%f244, %f287, %f287;
	mul.f32 	%f245, %f286, %f286;
	sub.f32 	%f246, %f244, %f245;
	add.f32 	%f247, %f287, %f287;
	add.f32 	%f287, %f1, %f246;
	fma.rn.f32 	%f286, %f286, %f247, %f127;
$L__BB0_49:
	max.f32 	%f248, %f287, %f286;
	setp.gt.f32 	%p26, %f248, 0f461C4000;
	@%p26 bra 	$L__BB0_51;
	mul.f32 	%f249, %f287, %f287;
	mul.f32 	%f250, %f286, %f286;
	sub.f32 	%f251, %f249, %f250;
	add.f32 	%f252, %f287, %f287;
	add.f32 	%f287, %f1, %f251;
	fma.rn.f32 	%f286, %f286, %f252, %f127;
$L__BB0_51:
	max.f32 	%f253, %f287, %f286;
	setp.gt.f32 	%p27, %f253, 0f461C4000;
	@%p27 bra 	$L__BB0_53;
	mul.f32 	%f254, %f287, %f287;
	mul.f32 	%f255, %f286, %f286;
	sub.f32 	%f256, %f254, %f255;
	add.f32 	%f257, %f287, %f287;
	add.f32 	%f287, %f1, %f256;
	fma.rn.f32 	%f286, %f286, %f257, %f127;
$L__BB0_53:
	max.f32 	%f258, %f287, %f286;
	setp.gt.f32 	%p28, %f258, 0f461C4000;
	@%p28 bra 	$L__BB0_55;
	mul.f32 	%f259, %f287, %f287;
	mul.f32 	%f260, %f286, %f286;
	sub.f32 	%f261, %f259, %f260;
	add.f32 	%f262, %f287, %f287;
	add.f32 	%f287, %f1, %f261;
	fma.rn.f32 	%f286, %f286, %f262, %f127;
$L__BB0_55:
	max.f32 	%f263, %f287, %f286;
	setp.gt.f32 	%p29, %f263, 0f461C4000;
	@%p29 bra 	$L__BB0_57;
	mul.f32 	%f264, %f287, %f287;
	mul.f32 	%f265, %f286, %f286;
	sub.f32 	%f266, %f264, %f265;
	add.f32 	%f267, %f287, %f287;
	add.f32 	%f287, %f1, %f266;
	fma.rn.f32 	%f286, %f286, %f267, %f127;
$L__BB0_57:
	max.f32 	%f268, %f287, %f286;
	setp.gt.f32 	%p30, %f268, 0f461C4000;
	@%p30 bra 	$L__BB0_59;
	mul.f32 	%f269, %f287, %f287;
	mul.f32 	%f270, %f286, %f286;
	sub.f32 	%f271, %f269, %f270;
	add.f32 	%f272, %f287, %f287;
	add.f32 	%f287, %f1, %f271;
	fma.rn.f32 	%f286, %f286, %f272, %f127;
$L__BB0_59:
	abs.f32 	%f273, %f287;
	abs.f32 	%f274, %f286;
	setp.gt.f32 	%p31, %f273, %f274;
	selp.f32 	%f275, %f273, %f274, %p31;
	selp.f32 	%f276, %f274, %f273, %p31;
	div.rn.f32 	%f277, %f276, %f275;
	fma.rn.f32 	%f278, %f277, %f277, 0f3F800000;
	sqrt.rn.f32 	%f279, %f278;
	mul.f32 	%f280, %f275, %f279;
	setp.eq.f32 	%p32, %f275, 0f00000000;
	setp.gt.f32 	%p33, %f275, 0f7F7FFFFF;
	setp.gt.f32 	%p34, %f276, 0f7F7FFFFF;
	add.f32 	%f281, %f274, %f273;
	selp.f32 	%f282, %f281, %f280, %p33;
	selp.f32 	%f283, %f281, %f282, %p32;
	selp.f32 	%f119, %f281, %f283, %p34;
	setp.lt.f32 	%p35, %f119, 0f40000000;
	mov.b16 	%rs6, 97;
	@%p35 bra 	$L__BB0_62;
	setp.lt.f32 	%p36, %f119, 0f43FA0000;
	mov.b16 	%rs6, 101;
	@%p36 bra 	$L__BB0_62;
	setp.lt.f32 	%p37, %f119, 0f44FA0000;
	setp.lt.f32 	%p38, %f119, 0f461C4000;
	selp.b16 	%rs5, 100, 101, %p38;
	selp.b16 	%rs6, 99, %rs5, %p37;
$L__BB0_62:
	cvt.s64.s32 	%rd2, %r3;
	cvta.to.global.u64 	%rd3, %rd1;
	add.s64 	%rd4, %rd3, %rd2;
	st.global.u8 	[%rd4], %rs6;
	bar.sync 	0;
$L__BB0_63:
	ret;

}


// ===== COMPILED SASS (sm_100) =====

	.target	sm_100

	.elftype	@"ET_EXEC"


//--------------------- .note.nv.tkinfo           --------------------------
	.section	.note.nv.tkinfo,"",@"SHT_NOTE"
	.sectionflags	@"SHF_NOTE_NV_TKINFO"
	.tkinfo
        /*0018*/ 	.word	0x00000002
        /*0030*/ 	.string	""
        /*0030*/ 	.string	"ptxas"
        /*0030*/ 	.string	"Cuda compilation tools, release 13.0, V13.0.88"
        /*0030*/ 	.string	"Build cuda_13.0.r13.0/compiler.36424714_0"
        /*0030*/ 	.string	"-arch sm_100 -m 64 "



//--------------------- .note.nv.cuinfo           --------------------------
	.section	.note.nv.cuinfo,"",@"SHT_NOTE"
	.sectionflags	@"SHF_NOTE_NV_CUINFO"
        /*0018*/ 	.short	0x0002
        /*001a*/ 	.short	0x0064
        /*001c*/ 	.short	0x0082
	.zero		2


//--------------------- .nv.info                  --------------------------
	.section	.nv.info,"",@"SHT_CUDA_INFO"
	.align	4


	//----- nvinfo : EIATTR_REGCOUNT
	.align		4
        /*0000*/ 	.byte	0x04, 0x2f
        /*0002*/ 	.short	(.L_1 - .L_0)
	.align		4
.L_0:
        /*0004*/ 	.word	index@(_Z10mandelbrotPc)
        /*0008*/ 	.word	0x00000013


	//----- nvinfo : EIATTR_FRAME_SIZE
	.align		4
.L_1:
        /*000c*/ 	.byte	0x04, 0x11
        /*000e*/ 	.short	(.L_3 - .L_2)
	.align		4
.L_2:
        /*0010*/ 	.word	index@($__internal_1_$__cuda_sm3x_div_rn_noftz_f32_slowpath)
        /*0014*/ 	.word	0x00000000


	//----- nvinfo : EIATTR_FRAME_SIZE
	.align		4
.L_3:
        /*0018*/ 	.byte	0x04, 0x11
        /*001a*/ 	.short	(.L_5 - .L_4)
	.align		4
.L_4:
        /*001c*/ 	.word	index@($__internal_0_$__cuda_sm20_sqrt_rn_f32_slowpath)
        /*0020*/ 	.word	0x00000000


	//----- nvinfo : EIATTR_FRAME_SIZE
	.align		4
.L_5:
        /*0024*/ 	.byte	0x04, 0x11
        /*0026*/ 	.short	(.L_7 - .L_6)
	.align		4
.L_6:
        /*0028*/ 	.word	index@(_Z10mandelbrotPc)
        /*002c*/ 	.word	0x00000000


	//----- nvinfo : EIATTR_MIN_STACK_SIZE
	.align		4
.L_7:
        /*0030*/ 	.byte	0x04, 0x12
        /*0032*/ 	.short	(.L_9 - .L_8)
	.align		4
.L_8:
        /*0034*/ 	.word	index@(_Z10mandelbrotPc)
        /*0038*/ 	.word	0x00000000
.L_9:


//--------------------- .nv.compat                --------------------------
	.section	.nv.compat,"",@"SHT_CUDA_COMPAT_INFO"
	.align	4
        /*0000*/ 	.byte	0x02, 0x09, 0x00, 0x00, 0x02, 0x02, 0x01, 0x00, 0x02, 0x05, 0x05, 0x00, 0x03, 0x07, 0x01, 0x01
        /*0010*/ 	.byte	0x02, 0x03, 0x00, 0x00, 0x02, 0x06, 0x01, 0x00, 0x04, 0x0b, 0x08, 0x00, 0x01, 0x00, 0x00, 0x00
        /*0020*/ 	.byte	0x00, 0x00, 0x00, 0x00


//--------------------- .nv.info._Z10mandelbrotPc --------------------------
	.section	.nv.info._Z10mandelbrotPc,"",@"SHT_CUDA_INFO"
	.sectionflags	@""
	.align	4


	//----- nvinfo : EIATTR_CUDA_API_VERSION
	.align		4
        /*0000*/ 	.byte	0x04, 0x37
        /*0002*/ 	.short	(.L_11 - .L_10)
.L_10:
        /*0004*/ 	.word	0x00000082


	//----- nvinfo : EIATTR_KPARAM_INFO
	.align		4
.L_11:
        /*0008*/ 	.byte	0x04, 0x17
        /*000a*/ 	.short	(.L_13 - .L_12)
.L_12:
        /*000c*/ 	.word	0x00000000
        /*0010*/ 	.short	0x0000
        /*0012*/ 	.short	0x0000
        /*0014*/ 	.byte	0x00, 0xf5, 0x21, 0x00


	//----- nvinfo : EIATTR_SPARSE_MMA_MASK
	.align		4
.L_13:
        /*0018*/ 	.byte	0x03, 0x50
        /*001a*/ 	.short	0x0000


	//----- nvinfo : EIATTR_MAXREG_COUNT
	.align		4
        /*001c*/ 	.byte	0x03, 0x1b
        /*001e*/ 	.short	0x00ff


	//----- nvinfo : EIATTR_NUM_BARRIERS
	.align		4
        /*0020*/ 	.byte	0x02, 0x4c
        /*0022*/ 	.byte	0x01
	.zero		1


	//----- nvinfo : EIATTR_MERCURY_ISA_VERSION
	.align		4
        /*0024*/ 	.byte	0x03, 0x5f
        /*0026*/ 	.short	0x0101


	//----- nvinfo : EIATTR_VRC_CTA_INIT_COUNT
	.align		4
        /*0028*/ 	.byte	0x02, 0x4a
	.zero		1
	.zero		1


	//----- nvinfo : EIATTR_EXIT_INSTR_OFFSETS
	.align		4
        /*002c*/ 	.byte	0x04, 0x1c
        /*002e*/ 	.short	(.L_15 - .L_14)


	//   ....[0]....
.L_14:
        /*0030*/ 	.word	0x000000b0


	//   ....[1]....
        /*0034*/ 	.word	0x00001370


	//----- nvinfo : EIATTR_CRS_STACK_SIZE
	.align		4
.L_15:
        /*0038*/ 	.byte	0x04, 0x1e
        /*003a*/ 	.short	(.L_17 - .L_16)
.L_16:
        /*003c*/ 	.word	0x00000000


	//----- nvinfo : EIATTR_CBANK_PARAM_SIZE
	.align		4
.L_17:
        /*0040*/ 	.byte	0x03, 0x19
        /*0042*/ 	.short	0x0008


	//----- nvinfo : EIATTR_PARAM_CBANK
	.align		4
        /*0044*/ 	.byte	0x04, 0x0a
        /*0046*/ 	.short	(.L_19 - .L_18)
	.align		4
.L_18:
        /*0048*/ 	.word	index@(.nv.constant0._Z10mandelbrotPc)
        /*004c*/ 	.short	0x0380
        /*004e*/ 	.short	0x0008


	//----- nvinfo : EIATTR_SW_WAR
	.align		4
.L_19:
        /*0050*/ 	.byte	0x04, 0x36
        /*0052*/ 	.short	(.L_21 - .L_20)
.L_20:
        /*0054*/ 	.word	0x00000008
.L_21:


//--------------------- .nv.callgraph             --------------------------
	.section	.nv.callgraph,"",@"SHT_CUDA_CALLGRAPH"
	.align	4
	.sectionentsize	8
	.align		4
        /*0000*/ 	.word	0x00000000
	.align		4
        /*0004*/ 	.word	0xffffffff
	.align		4
        /*0008*/ 	.word	0x00000000
	.align		4
        /*000c*/ 	.word	0xfffffffe
	.align		4
        /*0010*/ 	.word	0x00000000
	.align		4
        /*0014*/ 	.word	0xfffffffd
	.align		4
        /*0018*/ 	.word	0x00000000
	.align		4
        /*001c*/ 	.word	0xfffffffc


//--------------------- .text._Z10mandelbrotPc    --------------------------
	.section	.text._Z10mandelbrotPc,"ax",@progbits
	.align	128
        .global         _Z10mandelbrotPc
        .type           _Z10mandelbrotPc,@function
        .size           _Z10mandelbrotPc,(.L_x_26 - _Z10mandelbrotPc)
        .other          _Z10mandelbrotPc,@"STO_CUDA_ENTRY STV_DEFAULT"
_Z10mandelbrotPc:
.text._Z10mandelbrotPc:
[----:B------:R-:W-:Y:S01]  /*0000*/  LDC R1, c[0x0][0x37c] ;  /* 0x0000df00ff017b82 */ /* 0x000fe20000000800 */
[----:B------:R-:W0:Y:S07]  /*0010*/  S2R R3, SR_TID.X ;  /* 0x0000000000037919 */ /* 0x000e2e0000002100 */
[----:B------:R-:W0:Y:S01]  /*0020*/  LDC R0, c[0x0][0x360] ;  /* 0x0000d800ff007b82 */ /* 0x000e220000000800 */
[----:B------:R-:W1:Y:S07]  /*0030*/  S2R R4, SR_TID.Y ;  /* 0x0000000000047919 */ /* 0x000e6e0000002200 */
[----:B------:R-:W0:Y:S08]  /*0040*/  S2UR UR4, SR_CTAID.X ;  /* 0x00000000000479c3 */ /* 0x000e300000002500 */
[----:B------:R-:W1:Y:S08]  /*0050*/  S2UR UR5, SR_CTAID.Y ;  /* 0x00000000000579c3 */ /* 0x000e700000002600 */
[----:B------:R-:W1:Y:S01]  /*0060*/  LDC R5, c[0x0][0x364] ;  /* 0x0000d900ff057b82 */ /* 0x000e620000000800 */
[----:B0-----:R-:W-:-:S02]  /*0070*/  IMAD R3, R0, UR4, R3 ;  /* 0x0000000400037c24 */ /* 0x001fc4000f8e0203 */
[----:B-1----:R-:W-:-:S04]  /*0080*/  IMAD R4, R5, UR5, R4 ;  /* 0x0000000505047c24 */ /* 0x002fc8000f8e0204 */
[----:B------:R-:W-:-:S05]  /*0090*/  IMAD R10, R4, 0x7d0, R3 ;  /* 0x000007d0040a7824 */ /* 0x000fca00078e0203 */
[----:B------:R-:W-:-:S13]  /*00a0*/  ISETP.GT.AND P0, PT, R10, 0x3d08ff, PT ;  /* 0x003d08ff0a00780c */ /* 0x000fda0003f04270 */
[----:B------:R-:W-:Y:S05]  /*00b0*/  @P0 EXIT ;  /* 0x000000000000094d */ /* 0x000fea0003800000 */
[----:B------:R-:W-:Y:S01]  /*00c0*/  HFMA2 R5, -RZ, RZ, 0.75146484375, 0.000785350799560546875 ;  /* 0x3a03126fff057431 */ /* 0x000fe200000001ff */
[----:B------:R-:W-:Y:S01]  /*00d0*/  I2FP.F32.S32 R0, R3 ;  /* 0x0000000300007245 */ /* 0x000fe20000201400 */
[----:B------:R-:W-:Y:S01]  /*00e0*/  BSSY.RECONVERGENT B0, `(.L_x_0) ;  /* 0x000000d000007945 */ /* 0x000fe20003800200 */
[----:B------:R-:W-:-:S03]  /*00f0*/  MOV R2, 0x44fa0000 ;  /* 0x44fa000000027802 */ /* 0x000fc60000000f00 */
[----:B------:R-:W-:-:S04]  /*0100*/  FADD R0, R0, R0 ;  /* 0x0000000000007221 */ /* 0x000fc80000000000 */
[----:B------:R-:W0:Y:S01]  /*0110*/  FCHK P0, R0, 2000 ;  /* 0x44fa000000007902 */ /* 0x000e220000000000 */
[----:B------:R-:W-:-:S04]  /*0120*/  FFMA R2, R5, -R2, 1 ;  /* 0x3f80000005027423 */ /* 0x000fc80000000802 */
[----:B------:R-:W-:-:S04]  /*0130*/  FFMA R3, R2, R5, 0.00050000002374872565269 ;  /* 0x3a03126f02037423 */ /* 0x000fc80000000005 */
[----:B------:R-:W-:-:S04]  /*0140*/  FFMA R2, R0, R3, RZ ;  /* 0x0000000300027223 */ /* 0x000fc800000000ff */
[----:B------:R-:W-:-:S04]  /*0150*/  FFMA R5, R2, -2000, R0 ;  /* 0xc4fa000002057823 */ /* 0x000fc80000000000 */
[----:B------:R-:W-:Y:S01]  /*0160*/  FFMA R2, R3, R5, R2 ;  /* 0x0000000503027223 */ /* 0x000fe20000000002 */
[----:B0-----:R-:W-:Y:S06]  /*0170*/  @!P0 BRA `(.L_x_1) ;  /* 0x00000000000c8947 */ /* 0x001fec0003800000 */
[----:B------:R-:W-:Y:S02]  /*0180*/  MOV R3, 0x44fa0000 ;  /* 0x44fa000000037802 */ /* 0x000fe40000000f00 */
[----:B------:R-:W-:-:S07]  /*0190*/  MOV R8, 0x1b0 ;  /* 0x000001b000087802 */ /* 0x000fce0000000f00 */
[----:B------:R-:W-:Y:S05]  /*01a0*/  CALL.REL.NOINC `($__internal_1_$__cuda_sm3x_div_rn_noftz_f32_slowpath) ;  /* 0x0000001000d47944 */ /* 0x000fea0003c00000 */
.L_x_1:
[----:B------:R-:W-:Y:S05]  /*01b0*/  BSYNC.RECONVERGENT B0 ;  /* 0x0000000000007941 */ /* 0x000fea0003800200 */
.L_x_0:
[----:B------:R-:W-:Y:S01]  /*01c0*/  HFMA2 R0, -RZ, RZ, 0.75146484375, 0.000785350799560546875 ;  /* 0x3a03126fff007431 */ /* 0x000fe200000001ff */
[----:B------:R-:W-:Y:S01]  /*01d0*/  MOV R3, 0x44fa0000 ;  /* 0x44fa000000037802 */ /* 0x000fe20000000f00 */
[----:B------:R-:W-:Y:S01]  /*01e0*/  FADD R2, R2, -1 ;  /* 0xbf80000002027421 */ /* 0x000fe20000000000 */
[----:B------:R-:W-:Y:S01]  /*01f0*/  I2FP.F32.U32 R4, R4 ;  /* 0x0000000400047245 */ /* 0x000fe20000201000 */
[----:B------:R-:W-:Y:S02]  /*0200*/  BSSY.RECONVERGENT B0, `(.L_x_2) ;  /* 0x000000f000007945 */ /* 0x000fe40003800200 */
[----:B------:R-:W-:Y:S01]  /*0210*/  FADD R6, R2, -0.5 ;  /* 0xbf00000002067421 */ /* 0x000fe20000000000 */
[----:B------:R-:W-:Y:S01]  /*0220*/  FFMA R5, R0, -R3, 1 ;  /* 0x3f80000000057423 */ /* 0x000fe20000000803 */
[----:B------:R-:W-:-:S03]  /*0230*/  FADD R3, R4, R4 ;  /* 0x0000000404037221 */ /* 0x000fc60000000000 */
[----:B------:R-:W-:Y:S01]  /*0240*/  FFMA R0, R5, R0, 0.00050000002374872565269 ;  /* 0x3a03126f05007423 */ /* 0x000fe20000000000 */
[----:B------:R-:W0:Y:S03]  /*0250*/  FCHK P0, R3, 2000 ;  /* 0x44fa000003007902 */ /* 0x000e260000000000 */
[----:B------:R-:W-:-:S04]  /*0260*/  FFMA R4, R0, R3, RZ ;  /* 0x0000000300047223 */ /* 0x000fc800000000ff */
[----:B------:R-:W-:-:S04]  /*0270*/  FFMA R5, R4, -2000, R3 ;  /* 0xc4fa000004057823 */ /* 0x000fc80000000003 */
[----:B------:R-:W-:Y:S01]  /*0280*/  FFMA R0, R0, R5, R4 ;  /* 0x0000000500007223 */ /* 0x000fe20000000004 */
[----:B0-----:R-:W-:Y:S06]  /*0290*/  @!P0 BRA `(.L_x_3) ;  /* 0x0000000000148947 */ /* 0x001fec0003800000 */
[----:B------:R-:W-:Y:S02]  /*02a0*/  MOV R0, R3 ;  /* 0x0000000300007202 */ /* 0x000fe40000000f00 */
[----:B------:R-:W-:Y:S02]  /*02b0*/  MOV R3, 0x44fa0000 ;  /* 0x44fa000000037802 */ /* 0x000fe40000000f00 */
[----:B------:R-:W-:-:S07]  /*02c0*/  MOV R8, 0x2e0 ;  /* 0x000002e000087802 */ /* 0x000fce0000000f00 */
[----:B------:R-:W-:Y:S05]  /*02d0*/  CALL.REL.NOINC `($__internal_1_$__cuda_sm3x_div_rn_noftz_f32_slowpath) ;  /* 0x0000001000887944 */ /* 0x000fea0003c00000 */
[----:B------:R-:W-:-:S07]  /*02e0*/  MOV R0, R2 ;  /* 0x0000000200007202 */ /* 0x000fce0000000f00 */
.L_x_3:
[----:B------:R-:W-:Y:S05]  /*02f0*/  BSYNC.RECONVERGENT B0 ;  /* 0x0000000000007941 */ /* 0x000fea0003800200 */
.L_x_2:
[----:B------:R-:W-:Y:S01]  /*0300*/  FADD R0, R0, -1 ;  /* 0xbf80000000007421 */ /* 0x000fe20000000000 */
[----:B------:R-:W-:Y:S01]  /*0310*/  MOV R4, R6 ;  /* 0x0000000600047202 */ /* 0x000fe20000000f00 */
[----:B------:R-:W-:Y:S03]  /*0320*/  BSSY.RECONVERGENT B0, `(.L_x_4) ;  /* 0x00000da000007945 */ /* 0x000fe60003800200 */
[-C--:B------:R-:W-:Y:S02]  /*0330*/  FMNMX R2, R6, R0.reuse, !PT ;  /* 0x0000000006027209 */ /* 0x080fe40007800000 */
[----:B------:R-:W-:Y:S02]  /*0340*/  MOV R5, R0 ;  /* 0x0000000000057202 */ /* 0x000fe40000000f00 */
[----:B------:R-:W-:-:S13]  /*0350*/  FSETP.GT.AND P0, PT, R2, 10000, PT ;  /* 0x461c40000200780b */ /* 0x000fda0003f04000 */
[----:B------:R-:W-:Y:S01]  /*0360*/  @!P0 FMUL R3, R0, R0 ;  /* 0x0000000000038220 */ /* 0x000fe20000400000 */
[----:B------:R-:W-:-:S03]  /*0370*/  @!P0 FADD R7, R6, R6 ;  /* 0x0000000606078221 */ /* 0x000fc60000000000 */
[----:B------:R-:W-:Y:S01]  /*0380*/  @!P0 FFMA R3, R6, R6, -R3 ;  /* 0x0000000606038223 */ /* 0x000fe20000000803 */
[----:B------:R-:W-:-:S03]  /*0390*/  @!P0 FFMA R5, R0, R7, R0 ;  /* 0x0000000700058223 */ /* 0x000fc60000000000 */
[----:B------:R-:W-:-:S05]  /*03a0*/  @!P0 FADD R4, R6, R3 ;  /* 0x0000000306048221 */ /* 0x000fca0000000000 */
[----:B------:R-:W-:-:S04]  /*03b0*/  FMNMX R2, R5, R4, !PT ;  /* 0x0000000405027209 */ /* 0x000fc80007800000 */
        /* <DEDUP_REMOVED lines=195> */
[----:B------:R-:W-:-:S04]  /*0ff0*/  FSETP.GT.AND P0, PT, |R4|, |R5|, PT ;  /* 0x400000050400720b */ /* 0x000fc80003f04200 */
[----:B------:R-:W-:Y:S02]  /*1000*/  FSEL R3, |R4|, |R5|, P0 ;  /* 0x4000000504037208 */ /* 0x000fe40000000200 */
[----:B------:R-:W-:Y:S02]  /*1010*/  FSEL R0, |R5|, |R4|, P0 ;  /* 0x4000000405007208 */ /* 0x000fe40000000200 */
[----:B------:R-:W0:Y:S08]  /*1020*/  MUFU.RCP R2, R3 ;  /* 0x0000000300027308 */ /* 0x000e300000001000 */
[----:B------:R-:W1:Y:S01]  /*1030*/  FCHK P0, R0, R3 ;  /* 0x0000000300007302 */ /* 0x000e620000000000 */
[----:B0-----:R-:W-:-:S04]  /*1040*/  FFMA R7, -R3, R2, 1 ;  /* 0x3f80000003077423 */ /* 0x001fc80000000102 */
[----:B------:R-:W-:-:S04]  /*1050*/  FFMA R7, R2, R7, R2 ;  /* 0x0000000702077223 */ /* 0x000fc80000000002 */
[----:B------:R-:W-:-:S04]  /*1060*/  FFMA R2, R0, R7, RZ ;  /* 0x0000000700027223 */ /* 0x000fc800000000ff */
[----:B------:R-:W-:-:S04]  /*1070*/  FFMA R6, -R3, R2, R0 ;  /* 0x0000000203067223 */ /* 0x000fc80000000100 */
[----:B------:R-:W-:Y:S01]  /*1080*/  FFMA R2, R7, R6, R2 ;  /* 0x0000000607027223 */ /* 0x000fe20000000002 */
[----:B-1----:R-:W-:Y:S06]  /*1090*/  @!P0 BRA `(.L_x_5) ;  /* 0x0000000000088947 */ /* 0x002fec0003800000 */
[----:B------:R-:W-:-:S07]  /*10a0*/  MOV R8, 0x10c0 ;  /* 0x000010c000087802 */ /* 0x000fce0000000f00 */
[----:B------:R-:W-:Y:S05]  /*10b0*/  CALL.REL.NOINC `($__internal_1_$__cuda_sm3x_div_rn_noftz_f32_slowpath) ;  /* 0x0000000400107944 */ /* 0x000fea0003c00000 */
.L_x_5:
[----:B------:R-:W-:Y:S05]  /*10c0*/  BSYNC.RECONVERGENT B0 ;  /* 0x0000000000007941 */ /* 0x000fea0003800200 */
.L_x_4:
[----:B------:R-:W-:Y:S01]  /*10d0*/  FFMA R7, R2, R2, 1 ;  /* 0x3f80000002077423 */ /* 0x000fe20000000002 */
[----:B------:R-:W-:Y:S03]  /*10e0*/  BSSY.RECONVERGENT B0, `(.L_x_6) ;  /* 0x000000e000007945 */ /* 0x000fe60003800200 */
[----:B------:R0:W1:Y:S01]  /*10f0*/  MUFU.RSQ R6, R7 ;  /* 0x0000000700067308 */ /* 0x0000620000001400 */
[----:B------:R-:W-:-:S04]  /*1100*/  IADD3 R2, PT, PT, R7, -0xd000000, RZ ;  /* 0xf300000007027810 */ /* 0x000fc80007ffe0ff */
[----:B------:R-:W-:-:S13]  /*1110*/  ISETP.GT.U32.AND P0, PT, R2, 0x727fffff, PT ;  /* 0x727fffff0200780c */ /* 0x000fda0003f04070 */
[----:B01----:R-:W-:Y:S05]  /*1120*/  @!P0 BRA `(.L_x_7) ;  /* 0x0000000000148947 */ /* 0x003fea0003800000 */
[----:B------:R-:W-:Y:S01]  /*1130*/  BSSY.RECONVERGENT B1, `(.L_x_8) ;  /* 0x0000003000017945 */ /* 0x000fe20003800200 */
[----:B------:R-:W-:-:S07]  /*1140*/  MOV R12, 0x1160 ;  /* 0x00001160000c7802 */ /* 0x000fce0000000f00 */
[----:B------:R-:W-:Y:S05]  /*1150*/  CALL.REL.NOINC `($__internal_0_$__cuda_sm20_sqrt_rn_f32_slowpath) ;  /* 0x0000000000887944 */ /* 0x000fea0003c00000 */
[----:B------:R-:W-:Y:S05]  /*1160*/  BSYNC.RECONVERGENT B1 ;  /* 0x0000000000017941 */ /* 0x000fea0003800200 */
.L_x_8:
[----:B------:R-:W-:Y:S05]  /*1170*/  BRA `(.L_x_9) ;  /* 0x0000000000107947 */ /* 0x000fea0003800000 */
.L_x_7:
[----:B------:R-:W-:Y:S01]  /*1180*/  FMUL.FTZ R2, R7, R6 ;  /* 0x0000000607027220 */ /* 0x000fe20000410000 */
[----:B------:R-:W-:-:S03]  /*1190*/  FMUL.FTZ R6, R6, 0.5 ;  /* 0x3f00000006067820 */ /* 0x000fc60000410000 */
[----:B------:R-:W-:-:S04]  /*11a0*/  FFMA R7, -R2, R2, R7 ;  /* 0x0000000202077223 */ /* 0x000fc80000000107 */
[----:B------:R-:W-:-:S07]  /*11b0*/  FFMA R2, R7, R6, R2 ;  /* 0x0000000607027223 */ /* 0x000fce0000000002 */
.L_x_9:
[----:B------:R-:W-:Y:S05]  /*11c0*/  BSYNC.RECONVERGENT B0 ;  /* 0x0000000000007941 */ /* 0x000fea0003800200 */
.L_x_6:
[----:B------:R-:W-:Y:S01]  /*11d0*/  FSETP.GT.AND P1, PT, R0, 3.40282346638528859812e+38, PT ;  /* 0x7f7fffff0000780b */ /* 0x000fe20003f24000 */
[----:B------:R-:W-:Y:S01]  /*11e0*/  FADD R5, |R4|, |R5| ;  /* 0x4000000504057221 */ /* 0x000fe20000000200 */
[C---:B------:R-:W-:Y:S01]  /*11f0*/  FMUL R2, R3.reuse, R2 ;  /* 0x0000000203027220 */ /* 0x040fe20000400000 */
[C---:B------:R-:W-:Y:S01]  /*1200*/  FSETP.GT.AND P0, PT, R3.reuse, 3.40282346638528859812e+38, PT ;  /* 0x7f7fffff0300780b */ /* 0x040fe20003f04000 */
[----:B------:R-:W-:Y:S01]  /*1210*/  BSSY.RECONVERGENT B0, `(.L_x_10) ;  /* 0x000000f000007945 */ /* 0x000fe20003800200 */
[----:B------:R-:W-:Y:S01]  /*1220*/  FSETP.NEU.AND P2, PT, R3, RZ, PT ;  /* 0x000000ff0300720b */ /* 0x000fe20003f4d000 */
[----:B------:R-:W-:Y:S01]  /*1230*/  HFMA2 R0, -RZ, RZ, 0, 5.781650543212890625e-06 ;  /* 0x00000061ff007431 */ /* 0x000fe200000001ff */
[----:B------:R-:W-:-:S06]  /*1240*/  FSEL R2, R5, R2, P0 ;  /* 0x0000000205027208 */ /* 0x000fcc0000000000 */
[----:B------:R-:W-:-:S04]  /*1250*/  @!P1 FSEL R5, R5, R2, !P2 ;  /* 0x0000000205059208 */ /* 0x000fc80005000000 */
[----:B------:R-:W-:-:S13]  /*1260*/  FSETP.GEU.AND P0, PT, R5, 2, PT ;  /* 0x400000000500780b */ /* 0x000fda0003f0e000 */
[----:B------:R-:W-:Y:S05]  /*1270*/  @!P0 BRA `(.L_x_11) ;  /* 0x0000000000208947 */ /* 0x000fea0003800000 */
[----:B------:R-:W-:Y:S02]  /*1280*/  FSETP.GEU.AND P0, PT, R5, 500, PT ;  /* 0x43fa00000500780b */ /* 0x000fe40003f0e000 */
[----:B------:R-:W-:Y:S02]  /*1290*/  MOV R2, 0x65 ;  /* 0x0000006500027802 */ /* 0x000fe40000000f00 */
[----:B------:R-:W-:-:S09]  /*12a0*/  MOV R0, 0x65 ;  /* 0x0000006500007802 */ /* 0x000fd20000000f00 */
[C---:B------:R-:W-:Y:S02]  /*12b0*/  @P0 FSETP.GEU.AND P2, PT, R5.reuse, 10000, PT ;  /* 0x461c40000500080b */ /* 0x040fe40003f4e000 */
[----:B------:R-:W-:Y:S02]  /*12c0*/  @P0 FSETP.GEU.AND P1, PT, R5, 2000, PT ;  /* 0x44fa00000500080b */ /* 0x000fe40003f2e000 */
[----:B------:R-:W-:-:S04]  /*12d0*/  @P0 SEL R2, R2, 0x64, P2 ;  /* 0x0000006402020807 */ /* 0x000fc80001000000 */
[----:B------:R-:W-:-:S04]  /*12e0*/  @P0 SEL R2, R2, 0x63, P1 ;  /* 0x0000006302020807 */ /* 0x000fc80000800000 */
[----:B------:R-:W-:-:S07]  /*12f0*/  @P0 PRMT R0, R2, 0x7610, R0 ;  /* 0x0000761002000816 */ /* 0x000fce0000000000 */
.L_x_11:
[----:B------:R-:W-:Y:S05]  /*1300*/  BSYNC.RECONVERGENT B0 ;  /* 0x0000000000007941 */ /* 0x000fea0003800200 */
.L_x_10:
[----:B------:R-:W0:Y:S01]  /*1310*/  LDCU.64 UR6, c[0x0][0x380] ;  /* 0x00007000ff0677ac */ /* 0x000e220008000a00 */
[----:B------:R-:W1:Y:S01]  /*1320*/  LDCU.64 UR4, c[0x0][0x358] ;  /* 0x00006b00ff0477ac */ /* 0x000e620008000a00 */
[----:B0-----:R-:W-:-:S04]  /*1330*/  IADD3 R2, P0, PT, R10, UR6, RZ ;  /* 0x000000060a027c10 */ /* 0x001fc8000ff1e0ff */
[----:B------:R-:W-:-:S05]  /*1340*/  LEA.HI.X.SX32 R3, R10, UR7, 0x1, P0 ;  /* 0x000000070a037c11 */ /* 0x000fca00080f0eff */
[----:B-1----:R-:W-:Y:S01]  /*1350*/  STG.E.U8 desc[UR4][R2.64], R0 ;  /* 0x0000000002007986 */ /* 0x002fe2000c101104 */
[----:B------:R-:W-:Y:S06]  /*1360*/  BAR.SYNC.DEFER_BLOCKING 0x0 ;  /* 0x0000000000007b1d */ /* 0x000fec0000010000 */
[----:B------:R-:W-:Y:S05]  /*1370*/  EXIT ;  /* 0x000000000000794d */ /* 0x000fea0003800000 */
        .weak           $__internal_0_$__cuda_sm20_sqrt_rn_f32_slowpath
        .type           $__internal_0_$__cuda_sm20_sqrt_rn_f32_slowpath,@function
        .size           $__internal_0_$__cuda_sm20_sqrt_rn_f32_slowpath,($__internal_1_$__cuda_sm3x_div_rn_noftz_f32_slowpath - $__internal_0_$__cuda_sm20_sqrt_rn_f32_slowpath)
$__internal_0_$__cuda_sm20_sqrt_rn_f32_slowpath:
[----:B------:R-:W-:-:S13]  /*1380*/  LOP3.LUT P0, RZ, R7, 0x7fffffff, RZ, 0xc0, !PT ;  /* 0x7fffffff07ff7812 */ /* 0x000fda000780c0ff */
[----:B------:R-:W-:Y:S01]  /*1390*/  @!P0 MOV R6, R7 ;  /* 0x0000000700068202 */ /* 0x000fe20000000f00 */
[----:B------:R-:W-:Y:S06]  /*13a0*/  @!P0 BRA `(.L_x_12) ;  /* 0x0000000000448947 */ /* 0x000fec0003800000 */
[----:B------:R-:W-:Y:S02]  /*13b0*/  FSETP.GEU.FTZ.AND P0, PT, R7, RZ, PT ;  /* 0x000000ff0700720b */ /* 0x000fe40003f1e000 */
[----:B------:R-:W-:-:S11]  /*13c0*/  MOV R2, R7 ;  /* 0x0000000700027202 */ /* 0x000fd60000000f00 */
[----:B------:R-:W-:Y:S01]  /*13d0*/  @!P0 MOV R6, 0x7fffffff ;  /* 0x7fffffff00068802 */ /* 0x000fe20000000f00 */
[----:B------:R-:W-:Y:S06]  /*13e0*/  @!P0 BRA `(.L_x_12) ;  /* 0x0000000000348947 */ /* 0x000fec0003800000 */
[----:B------:R-:W-:-:S13]  /*13f0*/  FSETP.GTU.FTZ.AND P0, PT, |R2|, +INF , PT ;  /* 0x7f8000000200780b */ /* 0x000fda0003f1c200 */
[----:B------:R-:W-:Y:S01]  /*1400*/  @P0 FADD.FTZ R6, R2, 1 ;  /* 0x3f80000002060421 */ /* 0x000fe20000010000 */
[----:B------:R-:W-:Y:S06]  /*1410*/  @P0 BRA `(.L_x_12) ;  /* 0x0000000000280947 */ /* 0x000fec0003800000 */
[----:B------:R-:W-:-:S13]  /*1420*/  FSETP.NEU.FTZ.AND P0, PT, |R2|, +INF , PT ;  /* 0x7f8000000200780b */ /* 0x000fda0003f1d200 */
[----:B------:R-:W-:-:S04]  /*1430*/  @P0 FFMA R7, R2, 1.84467440737095516160e+19, RZ ;  /* 0x5f80000002070823 */ /* 0x000fc800000000ff */
[----:B------:R-:W0:Y:S02]  /*1440*/  @P0 MUFU.RSQ R6, R7 ;  /* 0x0000000700060308 */ /* 0x000e240000001400 */
[----:B0-----:R-:W-:Y:S01]  /*1450*/  @P0 FMUL.FTZ R8, R7, R6 ;  /* 0x0000000607080220 */ /* 0x001fe20000410000 */
[----:B------:R-:W-:Y:S01]  /*1460*/  @P0 FMUL.FTZ R11, R6, 0.5 ;  /* 0x3f000000060b0820 */ /* 0x000fe20000410000 */
[----:B------:R-:W-:Y:S02]  /*1470*/  @!P0 MOV R6, R2 ;  /* 0x0000000200068202 */ /* 0x000fe40000000f00 */
[----:B------:R-:W-:-:S04]  /*1480*/  @P0 FADD.FTZ R9, -R8, -RZ ;  /* 0x800000ff08090221 */ /* 0x000fc80000010100 */
[----:B------:R-:W-:-:S04]  /*1490*/  @P0 FFMA R9, R8, R9, R7 ;  /* 0x0000000908090223 */ /* 0x000fc80000000007 */
[----:B------:R-:W-:-:S04]  /*14a0*/  @P0 FFMA R9, R9, R11, R8 ;  /* 0x0000000b09090223 */ /* 0x000fc80000000008 */
[----:B------:R-:W-:-:S07]  /*14b0*/  @P0 FMUL.FTZ R6, R9, 2.3283064365386962891e-10 ;  /* 0x2f80000009060820 */ /* 0x000fce0000410000 */
.L_x_12:
[----:B------:R-:W-:Y:S01]  /*14c0*/  HFMA2 R7, -RZ, RZ, 0, 0 ;  /* 0x00000000ff077431 */ /* 0x000fe200000001ff */
[----:B------:R-:W-:Y:S02]  /*14d0*/  MOV R2, R6 ;  /* 0x0000000600027202 */ /* 0x000fe40000000f00 */
[----:B------:R-:W-:-:S04]  /*14e0*/  MOV R6, R12 ;  /* 0x0000000c00067202 */ /* 0x000fc80000000f00 */
[----:B------:R-:W-:Y:S05]  /*14f0*/  RET.REL.NODEC R6 `(_Z10mandelbrotPc) ;  /* 0xffffffe806c07950 */ /* 0x000fea0003c3ffff */
        .weak           $__internal_1_$__cuda_sm3x_div_rn_noftz_f32_slowpath
        .type           $__internal_1_$__cuda_sm3x_div_rn_noftz_f32_slowpath,@function
        .size           $__internal_1_$__cuda_sm3x_div_rn_noftz_f32_slowpath,(.L_x_26 - $__internal_1_$__cuda_sm3x_div_rn_noftz_f32_slowpath)
$__internal_1_$__cuda_sm3x_div_rn_noftz_f32_slowpath:
[----:B------:R-:W-:Y:S01]  /*1500*/  SHF.R.U32.HI R9, RZ, 0x17, R3 ;  /* 0x00000017ff097819 */ /* 0x000fe20000011603 */
[----:B------:R-:W-:Y:S01]  /*1510*/  BSSY.RECONVERGENT B1, `(.L_x_13) ;  /* 0x0000064000017945 */ /* 0x000fe20003800200 */
[----:B------:R-:W-:Y:S02]  /*1520*/  SHF.R.U32.HI R2, RZ, 0x17, R0 ;  /* 0x00000017ff027819 */ /* 0x000fe40000011600 */
[----:B------:R-:W-:Y:S02]  /*1530*/  LOP3.LUT R9, R9, 0xff, RZ, 0xc0, !PT ;  /* 0x000000ff09097812 */ /* 0x000fe400078ec0ff */
[----:B------:R-:W-:Y:S02]  /*1540*/  LOP3.LUT R14, R2, 0xff, RZ, 0xc0, !PT ;  /* 0x000000ff020e7812 */ /* 0x000fe400078ec0ff */
[----:B------:R-:W-:Y:S02]  /*1550*/  IADD3 R13, PT, PT, R9, -0x1, RZ ;  /* 0xffffffff090d7810 */ /* 0x000fe40007ffe0ff */
[----:B------:R-:W-:-:S02]  /*1560*/  IADD3 R12, PT, PT, R14, -0x1, RZ ;  /* 0xffffffff0e0c7810 */ /* 0x000fc40007ffe0ff */
[----:B------:R-:W-:Y:S02]  /*1570*/  ISETP.GT.U32.AND P0, PT, R13, 0xfd, PT ;  /* 0x000000fd0d00780c */ /* 0x000fe40003f04070 */
[----:B------:R-:W-:Y:S02]  /*1580*/  MOV R2, R0 ;  /* 0x0000000000027202 */ /* 0x000fe40000000f00 */
[----:B------:R-:W-:Y:S02]  /*1590*/  ISETP.GT.U32.OR P0, PT, R12, 0xfd, P0 ;  /* 0x000000fd0c00780c */ /* 0x000fe40000704470 */
[----:B------:R-:W-:-:S11]  /*15a0*/  MOV R11, R3 ;  /* 0x00000003000b7202 */ /* 0x000fd60000000f00 */
[----:B------:R-:W-:Y:S01]  /*15b0*/  @!P0 MOV R7, RZ ;  /* 0x000000ff00078202 */ /* 0x000fe20000000f00 */
[----:B------:R-:W-:Y:S06]  /*15c0*/  @!P0 BRA `(.L_x_14) ;  /* 0x00000000005c8947 */ /* 0x000fec0003800000 */
[----:B------:R-:W-:Y:S02]  /*15d0*/  FSETP.GTU.FTZ.AND P0, PT, |R0|, +INF , PT ;  /* 0x7f8000000000780b */ /* 0x000fe40003f1c200 */
[----:B------:R-:W-:-:S04]  /*15e0*/  FSETP.GTU.FTZ.AND P1, PT, |R3|, +INF , PT ;  /* 0x7f8000000300780b */ /* 0x000fc80003f3c200 */
[----:B------:R-:W-:-:S13]  /*15f0*/  PLOP3.LUT P0, PT, P0, P1, PT, 0xf8, 0x8f ;  /* 0x00000000008f781c */ /* 0x000fda0000703f70 */
[----:B------:R-:W-:Y:S05]  /*1600*/  @P0 BRA `(.L_x_15) ;  /* 0x00000004004c0947 */ /* 0x000fea0003800000 */
[----:B------:R-:W-:-:S13]  /*1610*/  LOP3.LUT P0, RZ, R11, 0x7fffffff, R2, 0xc8, !PT ;  /* 0x7fffffff0bff7812 */ /* 0x000fda000780c802 */
[----:B------:R-:W-:Y:S05]  /*1620*/  @!P0 BRA `(.L_x_16) ;  /* 0x00000004003c8947 */ /* 0x000fea0003800000 */
[C---:B------:R-:W-:Y:S02]  /*1630*/  FSETP.NEU.FTZ.AND P2, PT, |R0|.reuse, +INF , PT ;  /* 0x7f8000000000780b */ /* 0x040fe40003f5d200 */
[----:B------:R-:W-:Y:S02]  /*1640*/  FSETP.NEU.FTZ.AND P1, PT, |R3|, +INF , PT ;  /* 0x7f8000000300780b */ /* 0x000fe40003f3d200 */
[----:B------:R-:W-:-:S11]  /*1650*/  FSETP.NEU.FTZ.AND P0, PT, |R0|, +INF , PT ;  /* 0x7f8000000000780b */ /* 0x000fd60003f1d200 */
[----:B------:R-:W-:Y:S05]  /*1660*/  @!P1 BRA !P2, `(.L_x_16) ;  /* 0x00000004002c9947 */ /* 0x000fea0005000000 */
[----:B------:R-:W-:-:S04]  /*1670*/  LOP3.LUT P2, RZ, R2, 0x7fffffff, RZ, 0xc0, !PT ;  /* 0x7fffffff02ff7812 */ /* 0x000fc8000784c0ff */
[----:B------:R-:W-:-:S13]  /*1680*/  PLOP3.LUT P1, PT, P1, P2, PT, 0x2f, 0xf2 ;  /* 0x0000000000f2781c */ /* 0x000fda0000f24577 */
[----:B------:R-:W-:Y:S05]  /*1690*/  @P1 BRA `(.L_x_17) ;  /* 0x0000000400181947 */ /* 0x000fea0003800000 */
[----:B------:R-:W-:-:S04]  /*16a0*/  LOP3.LUT P1, RZ, R11, 0x7fffffff, RZ, 0xc0, !PT ;  /* 0x7fffffff0bff7812 */ /* 0x000fc8000782c0ff */
[----:B------:R-:W-:-:S13]  /*16b0*/  PLOP3.LUT P0, PT, P0, P1, PT, 0x2f, 0xf2 ;  /* 0x0000000000f2781c */ /* 0x000fda0000702577 */
[----:B------:R-:W-:Y:S05]  /*16c0*/  @P0 BRA `(.L_x_18) ;  /* 0x0000000400000947 */ /* 0x000fea0003800000 */
[----:B------:R-:W-:Y:S02]  /*16d0*/  ISETP.GE.AND P0, PT, R12, RZ, PT ;  /* 0x000000ff0c00720c */ /* 0x000fe40003f06270 */
[----:B------:R-:W-:-:S11]  /*16e0*/  ISETP.GE.AND P1, PT, R13, RZ, PT ;  /* 0x000000ff0d00720c */ /* 0x000fd60003f26270 */
[----:B------:R-:W-:Y:S01]  /*16f0*/  @P0 MOV R7, RZ ;  /* 0x000000ff00070202 */ /* 0x000fe20000000f00 */
[----:B------:R-:W-:Y:S01]  /*1700*/  @!P0 FFMA R2, R0, 1.84467440737095516160e+19, RZ ;  /* 0x5f80000000028823 */ /* 0x000fe200000000ff */
[----:B------:R-:W-:Y:S01]  /*1710*/  @!P0 MOV R7, 0xffffffc0 ;  /* 0xffffffc000078802 */ /* 0x000fe20000000f00 */
[----:B------:R-:W-:-:S03]  /*1720*/  @!P1 FFMA R11, R3, 1.84467440737095516160e+19, RZ ;  /* 0x5f800000030b9823 */ /* 0x000fc600000000ff */
[----:B------:R-:W-:-:S07]  /*1730*/  @!P1 IADD3 R7, PT, PT, R7, 0x40, RZ ;  /* 0x0000004007079810 */ /* 0x000fce0007ffe0ff */
.L_x_14:
[----:B------:R-:W-:Y:S01]  /*1740*/  LEA R12, R9, 0xc0800000, 0x17 ;  /* 0xc0800000090c7811 */ /* 0x000fe200078eb8ff */
[----:B------:R-:W-:Y:S03]  /*1750*/  BSSY.RECONVERGENT B2, `(.L_x_19) ;  /* 0x0000036000027945 */ /* 0x000fe60003800200 */
[----:B------:R-:W-:Y:S02]  /*1760*/  IADD3 R12, PT, PT, -R12, R11, RZ ;  /* 0x0000000b0c0c7210 */ /* 0x000fe40007ffe1ff */
[----:B------:R-:W-:Y:S02]  /*1770*/  IADD3 R11, PT, PT, R14, -0x7f, RZ ;  /* 0xffffff810e0b7810 */ /* 0x000fe40007ffe0ff */
[----:B------:R0:W1:Y:S01]  /*1780*/  MUFU.RCP R13, R12 ;  /* 0x0000000c000d7308 */ /* 0x0000620000001000 */
[----:B------:R-:W-:Y:S02]  /*1790*/  FADD.FTZ R15, -R12, -RZ ;  /* 0x800000ff0c0f7221 */ /* 0x000fe40000010100 */
[C---:B------:R-:W-:Y:S01]  /*17a0*/  IMAD R2, R11.reuse, -0x800000, R2 ;  /* 0xff8000000b027824 */ /* 0x040fe200078e0202 */
[----:B0-----:R-:W-:-:S04]  /*17b0*/  IADD3 R12, PT, PT, R11, 0x7f, -R9 ;  /* 0x0000007f0b0c7810 */ /* 0x001fc80007ffe809 */
[----:B------:R-:W-:Y:S01]  /*17c0*/  IADD3 R12, PT, PT, R12, R7, RZ ;  /* 0x000000070c0c7210 */ /* 0x000fe20007ffe0ff */
[----:B-1----:R-:W-:-:S04]  /*17d0*/  FFMA R14, R13, R15, 1 ;  /* 0x3f8000000d0e7423 */ /* 0x002fc8000000000f */
[----:B------:R-:W-:-:S04]  /*17e0*/  FFMA R16, R13, R14, R13 ;  /* 0x0000000e0d107223 */ /* 0x000fc8000000000d */
[----:B------:R-:W-:-:S04]  /*17f0*/  FFMA R13, R2, R16, RZ ;  /* 0x00000010020d7223 */ /* 0x000fc800000000ff */
[----:B------:R-:W-:-:S04]  /*1800*/  FFMA R14, R15, R13, R2 ;  /* 0x0000000d0f0e7223 */ /* 0x000fc80000000002 */
[----:B------:R-:W-:-:S04]  /*1810*/  FFMA R13, R16, R14, R13 ;  /* 0x0000000e100d7223 */ /* 0x000fc8000000000d */
[----:B------:R-:W-:-:S04]  /*1820*/  FFMA R14, R15, R13, R2 ;  /* 0x0000000d0f0e7223 */ /* 0x000fc80000000002 */
[----:B------:R-:W-:-:S05]  /*1830*/  FFMA R2, R16, R14, R13 ;  /* 0x0000000e10027223 */ /* 0x000fca000000000d */
[----:B------:R-:W-:-:S04]  /*1840*/  SHF.R.U32.HI R9, RZ, 0x17, R2 ;  /* 0x00000017ff097819 */ /* 0x000fc80000011602 */
[----:B------:R-:W-:-:S04]  /*1850*/  LOP3.LUT R9, R9, 0xff, RZ, 0xc0, !PT ;  /* 0x000000ff09097812 */ /* 0x000fc800078ec0ff */
[----:B------:R-:W-:-:S04]  /*1860*/  IADD3 R11, PT, PT, R9, R12, RZ ;  /* 0x0000000c090b7210 */ /* 0x000fc80007ffe0ff */
[----:B------:R-:W-:-:S04]  /*1870*/  IADD3 R7, PT, PT, R11, -0x1, RZ ;  /* 0xffffffff0b077810 */ /* 0x000fc80007ffe0ff */
[----:B------:R-:W-:-:S13]  /*1880*/  ISETP.GE.U32.AND P0, PT, R7, 0xfe, PT ;  /* 0x000000fe0700780c */ /* 0x000fda0003f06070 */
[----:B------:R-:W-:Y:S05]  /*1890*/  @!P0 BRA `(.L_x_20) ;  /* 0x0000000000808947 */ /* 0x000fea0003800000 */
[----:B------:R-:W-:-:S13]  /*18a0*/  ISETP.GT.AND P0, PT, R11, 0xfe, PT ;  /* 0x000000fe0b00780c */ /* 0x000fda0003f04270 */
[----:B------:R-:W-:Y:S05]  /*18b0*/  @P0 BRA `(.L_x_21) ;  /* 0x00000000006c0947 */ /* 0x000fea0003800000 */
[----:B------:R-:W-:-:S13]  /*18c0*/  ISETP.GE.AND P0, PT, R11, 0x1, PT ;  /* 0x000000010b00780c */ /* 0x000fda0003f06270 */
[----:B------:R-:W-:Y:S05]  /*18d0*/  @P0 BRA `(.L_x_22) ;  /* 0x0000000000740947 */ /* 0x000fea0003800000 */
[----:B------:R-:W-:Y:S02]  /*18e0*/  ISETP.GE.AND P0, PT, R11, -0x18, PT ;  /* 0xffffffe80b00780c */ /* 0x000fe40003f06270 */
[----:B------:R-:W-:-:S11]  /*18f0*/  LOP3.LUT R2, R2, 0x80000000, RZ, 0xc0, !PT ;  /* 0x8000000002027812 */ /* 0x000fd600078ec0ff */
[----:B------:R-:W-:Y:S05]  /*1900*/  @!P0 BRA `(.L_x_22) ;  /* 0x0000000000688947 */ /* 0x000fea0003800000 */
[CCC-:B------:R-:W-:Y:S01]  /*1910*/  FFMA.RZ R7, R16.reuse, R14.reuse, R13.reuse ;  /* 0x0000000e10077223 */ /* 0x1c0fe2000000c00d */
[CCC-:B------:R-:W-:Y:S01]  /*1920*/  FFMA.RM R12, R16.reuse, R14.reuse, R13.reuse ;  /* 0x0000000e100c7223 */ /* 0x1c0fe2000000400d */
[C---:B------:R-:W-:Y:S02]  /*1930*/  ISETP.NE.AND P2, PT, R11.reuse, RZ, PT ;  /* 0x000000ff0b00720c */ /* 0x040fe40003f45270 */
[----:B------:R-:W-:Y:S02]  /*1940*/  ISETP.NE.AND P1, PT, R11, RZ, PT ;  /* 0x000000ff0b00720c */ /* 0x000fe40003f25270 */
[----:B------:R-:W-:Y:S01]  /*1950*/  LOP3.LUT R9, R7, 0x7fffff, RZ, 0xc0, !PT ;  /* 0x007fffff07097812 */ /* 0x000fe200078ec0ff */
[----:B------:R-:W-:Y:S01]  /*1960*/  FFMA.RP R7, R16, R14, R13 ;  /* 0x0000000e10077223 */ /* 0x000fe2000000800d */
[----:B------:R-:W-:Y:S02]  /*1970*/  IADD3 R14, PT, PT, R11, 0x20, RZ ;  /* 0x000000200b0e7810 */ /* 0x000fe40007ffe0ff */
[----:B------:R-:W-:-:S02]  /*1980*/  LOP3.LUT R9, R9, 0x800000, RZ, 0xfc, !PT ;  /* 0x0080000009097812 */ /* 0x000fc400078efcff */
[----:B------:R-:W-:Y:S02]  /*1990*/  IADD3 R11, PT, PT, -R11, RZ, RZ ;  /* 0x000000ff0b0b7210 */ /* 0x000fe40007ffe1ff */
[----:B------:R-:W-:Y:S02]  /*19a0*/  SHF.L.U32 R14, R9, R14, RZ ;  /* 0x0000000e090e7219 */ /* 0x000fe400000006ff */
[----:B------:R-:W-:Y:S02]  /*19b0*/  FSETP.NEU.FTZ.AND P0, PT, R7, R12, PT ;  /* 0x0000000c0700720b */ /* 0x000fe40003f1d000 */
[----:B------:R-:W-:Y:S02]  /*19c0*/  SEL R12, R11, RZ, P2 ;  /* 0x000000ff0b0c7207 */ /* 0x000fe40001000000 */
[----:B------:R-:W-:Y:S02]  /*19d0*/  ISETP.NE.AND P1, PT, R14, RZ, P1 ;  /* 0x000000ff0e00720c */ /* 0x000fe40000f25270 */
[----:B------:R-:W-:-:S02]  /*19e0*/  SHF.R.U32.HI R12, RZ, R12, R9 ;  /* 0x0000000cff0c7219 */ /* 0x000fc40000011609 */
[----:B------:R-:W-:Y:S02]  /*19f0*/  PLOP3.LUT P0, PT, P0, P1, PT, 0xf8, 0x8f ;  /* 0x00000000008f781c */ /* 0x000fe40000703f70 */
[----:B------:R-:W-:Y:S02]  /*1a00*/  SHF.R.U32.HI R14, RZ, 0x1, R12 ;  /* 0x00000001ff0e7819 */ /* 0x000fe4000001160c */
[----:B------:R-:W-:-:S04]  /*1a10*/  SEL R7, RZ, 0x1, !P0 ;  /* 0x00000001ff077807 */ /* 0x000fc80004000000 */
[----:B------:R-:W-:-:S04]  /*1a20*/  LOP3.LUT R7, R7, 0x1, R14, 0xf8, !PT ;  /* 0x0000000107077812 */ /* 0x000fc800078ef80e */
[----:B------:R-:W-:-:S04]  /*1a30*/  LOP3.LUT R7, R7, R12, RZ, 0xc0, !PT ;  /* 0x0000000c07077212 */ /* 0x000fc800078ec0ff */
[----:B------:R-:W-:-:S04]  /*1a40*/  IADD3 R7, PT, PT, R14, R7, RZ ;  /* 0x000000070e077210 */ /* 0x000fc80007ffe0ff */
[----:B------:R-:W-:Y:S01]  /*1a50*/  LOP3.LUT R2, R7, R2, RZ, 0xfc, !PT ;  /* 0x0000000207027212 */ /* 0x000fe200078efcff */
[----:B------:R-:W-:Y:S06]  /*1a60*/  BRA `(.L_x_22) ;  /* 0x0000000000107947 */ /* 0x000fec0003800000 */
.L_x_21:
[----:B------:R-:W-:-:S04]  /*1a70*/  LOP3.LUT R2, R2, 0x80000000, RZ, 0xc0, !PT ;  /* 0x8000000002027812 */ /* 0x000fc800078ec0ff */
[----:B------:R-:W-:Y:S01]  /*1a80*/  LOP3.LUT R2, R2, 0x7f800000, RZ, 0xfc, !PT ;  /* 0x7f80000002027812 */ /* 0x000fe200078efcff */
[----:B------:R-:W-:Y:S06]  /*1a90*/  BRA `(.L_x_22) ;  /* 0x0000000000047947 */ /* 0x000fec0003800000 */
.L_x_20:
[----:B------:R-:W-:-:S07]  /*1aa0*/  LEA R2, R12, R2, 0x17 ;  /* 0x000000020c027211 */ /* 0x000fce00078eb8ff */
.L_x_22:
[----:B------:R-:W-:Y:S05]  /*1ab0*/  BSYNC.RECONVERGENT B2 ;  /* 0x0000000000027941 */ /* 0x000fea0003800200 */
.L_x_19:
[----:B------:R-:W-:Y:S05]  /*1ac0*/  BRA `(.L_x_23) ;  /* 0x0000000000207947 */ /* 0x000fea0003800000 */
.L_x_18:
[----:B------:R-:W-:-:S04]  /*1ad0*/  LOP3.LUT R2, R11, 0x80000000, R2, 0x48, !PT ;  /* 0x800000000b027812 */ /* 0x000fc800078e4802 */
[----:B------:R-:W-:Y:S01]  /*1ae0*/  LOP3.LUT R2, R2, 0x7f800000, RZ, 0xfc, !PT ;  /* 0x7f80000002027812 */ /* 0x000fe200078efcff */
[----:B------:R-:W-:Y:S06]  /*1af0*/  BRA `(.L_x_23) ;  /* 0x0000000000147947 */ /* 0x000fec0003800000 */
.L_x_17:
[----:B------:R-:W-:Y:S01]  /*1b00*/  LOP3.LUT R2, R11, 0x80000000, R2, 0x48, !PT ;  /* 0x800000000b027812 */ /* 0x000fe200078e4802 */
[----:B------:R-:W-:Y:S06]  /*1b10*/  BRA `(.L_x_23) ;  /* 0x00000000000c7947 */ /* 0x000fec0003800000 */
.L_x_16:
[----:B------:R-:W0:Y:S01]  /*1b20*/  MUFU.RSQ R2, -QNAN ;  /* 0xffc0000000027908 */ /* 0x000e220000001400 */
[----:B------:R-:W-:Y:S05]  /*1b30*/  BRA `(.L_x_23) ;  /* 0x0000000000047947 */ /* 0x000fea0003800000 */
.L_x_15:
[----:B------:R-:W-:-:S07]  /*1b40*/  FADD.FTZ R2, R0, R3 ;  /* 0x0000000300027221 */ /* 0x000fce0000010000 */
.L_x_23:
[----:B------:R-:W-:Y:S05]  /*1b50*/  BSYNC.RECONVERGENT B1 ;  /* 0x0000000000017941 */ /* 0x000fea0003800200 */
.L_x_13:
[----:B------:R-:W-:-:S04]  /*1b60*/  HFMA2 R9, -RZ, RZ, 0, 0 ;  /* 0x00000000ff097431 */ /* 0x000fc800000001ff */
[----:B0-----:R-:W-:Y:S05]  /*1b70*/  RET.REL.NODEC R8 `(_Z10mandelbrotPc) ;  /* 0xffffffe408207950 */ /* 0x001fea0003c3ffff */
.L_x_24:
[----:B------:R-:W-:-:S00]  /*1b80*/  BRA `(.L_x_24) ;  /* 0xfffffffc00fc7947 */ /* 0x000fc0000383ffff */
[----:B------:R-:W-:-:S00]  /*1b90*/  NOP ;  /* 0x0000000000007918 */ /* 0x000fc00000000000 */
        /* <DEDUP_REMOVED lines=14> */
.L_x_26:


//--------------------- .nv.shared.reserved.0     --------------------------
	.section	.nv.shared.reserved.0,"aw",@nobits
	.weak		__nv_reservedSMEM_offset_0_alias
	.size		__nv_reservedSMEM_offset_0_alias, 0, 64
	.other		__nv_reservedSMEM_offset_0_alias,@"STO_CUDA_RESERVED_SHARED STV_DEFAULT"
__nv_reservedSMEM_offset_0_alias:
	.zero		0
	.zero		64


//--------------------- .nv.constant0._Z10mandelbrotPc --------------------------
	.section	.nv.constant0._Z10mandelbrotPc,"a",@progbits
	.sectionflags	@""
	.align	4
.nv.constant0._Z10mandelbrotPc:
	.zero		904


//--------------------- SYMBOLS --------------------------

	.type		.nv.reservedSmem.offset0,@object
	.size		.nv.reservedSmem.offset0,0x4
